//
// Generated by NVIDIA NVVM Compiler
//
// Compiler Build ID: CL-36424714
// Cuda compilation tools, release 13.0, V13.0.88
// Based on NVVM 20.0.0
//

.version 9.0
.target sm_100
.address_size 64

	// .globl	_Z5dot1DPfS_S_S_
.extern .shared .align 16 .b8 sharedMemory[];

.visible .entry _Z5dot1DPfS_S_S_(
	.param .u64 .ptr .align 1 _Z5dot1DPfS_S_S__param_0,
	.param .u64 .ptr .align 1 _Z5dot1DPfS_S_S__param_1,
	.param .u64 .ptr .align 1 _Z5dot1DPfS_S_S__param_2,
	.param .u64 .ptr .align 1 _Z5dot1DPfS_S_S__param_3
)
{
	.reg .pred 	%p<6>;
	.reg .b32 	%r<13>;
	.reg .b32 	%f<14>;
	.reg .b64 	%rd<12>;

	ld.param.u64 	%rd1, [_Z5dot1DPfS_S_S__param_0];
	ld.param.u64 	%rd2, [_Z5dot1DPfS_S_S__param_1];
	ld.param.u64 	%rd3, [_Z5dot1DPfS_S_S__param_2];
	ld.param.u64 	%rd4, [_Z5dot1DPfS_S_S__param_3];
	cvta.to.global.u64 	%rd5, %rd4;
	mov.u32 	%r7, %ctaid.x;
	mov.u32 	%r12, %ntid.x;
	mov.u32 	%r2, %tid.x;
	mad.lo.s32 	%r3, %r7, %r12, %r2;
	cvt.rn.f32.s32 	%f4, %r3;
	ld.global.f32 	%f5, [%rd5];
	setp.leu.f32 	%p1, %f5, %f4;
	mov.f32 	%f13, 0f00000000;
	@%p1 bra 	$L__BB0_2;
	cvta.to.global.u64 	%rd6, %rd1;
	cvta.to.global.u64 	%rd7, %rd2;
	mul.wide.s32 	%rd8, %r3, 4;
	add.s64 	%rd9, %rd6, %rd8;
	ld.global.f32 	%f6, [%rd9];
	add.s64 	%rd10, %rd7, %rd8;
	ld.global.f32 	%f7, [%rd10];
	mul.f32 	%f13, %f6, %f7;
$L__BB0_2:
	shl.b32 	%r8, %r2, 2;
	mov.u32 	%r9, sharedMemory;
	add.s32 	%r4, %r9, %r8;
	st.shared.f32 	[%r4], %f13;
	bar.sync 	0;
	setp.lt.u32 	%p2, %r12, 2;
	@%p2 bra 	$L__BB0_6;
$L__BB0_3:
	shr.u32 	%r6, %r12, 1;
	setp.ge.u32 	%p3, %r2, %r6;
	@%p3 bra 	$L__BB0_5;
	shl.b32 	%r10, %r6, 2;
	add.s32 	%r11, %r4, %r10;
	ld.shared.f32 	%f8, [%r11];
	ld.shared.f32 	%f9, [%r4];
	add.f32 	%f10, %f8, %f9;
	st.shared.f32 	[%r4], %f10;
$L__BB0_5:
	bar.sync 	0;
	setp.gt.u32 	%p4, %r12, 3;
	mov.u32 	%r12, %r6;
	@%p4 bra 	$L__BB0_3;
$L__BB0_6:
	setp.ne.s32 	%p5, %r2, 0;
	@%p5 bra 	$L__BB0_8;
	ld.shared.f32 	%f11, [sharedMemory];
	cvta.to.global.u64 	%rd11, %rd3;
	atom.global.add.f32 	%f12, [%rd11], %f11;
$L__BB0_8:
	ret;

}


// ===== COMPILED SASS (sm_100) =====

	.target	sm_100

	.elftype	@"ET_EXEC"


//--------------------- .note.nv.tkinfo           --------------------------
	.section	.note.nv.tkinfo,"",@"SHT_NOTE"
	.sectionflags	@"SHF_NOTE_NV_TKINFO"
	.tkinfo
        /*0018*/ 	.word	0x00000002
        /*0030*/ 	.string	""
        /*0030*/ 	.string	"ptxas"
        /*0030*/ 	.string	"Cuda compilation tools, release 13.0, V13.0.88"
        /*0030*/ 	.string	"Build cuda_13.0.r13.0/compiler.36424714_0"
        /*0030*/ 	.string	"-arch sm_100 -m 64 "



//--------------------- .note.nv.cuinfo           --------------------------
	.section	.note.nv.cuinfo,"",@"SHT_NOTE"
	.sectionflags	@"SHF_NOTE_NV_CUINFO"
        /*0018*/ 	.short	0x0002
        /*001a*/ 	.short	0x0064
        /*001c*/ 	.short	0x0082
	.zero		2


//--------------------- .nv.info                  --------------------------
	.section	.nv.info,"",@"SHT_CUDA_INFO"
	.align	4


	//----- nvinfo : EIATTR_REGCOUNT
	.align		4
        /*0000*/ 	.byte	0x04, 0x2f
        /*0002*/ 	.short	(.L_1 - .L_0)
	.align		4
.L_0:
        /*0004*/ 	.word	index@(_Z5dot1DPfS_S_S_)
        /*0008*/ 	.word	0x0000000e


	//----- nvinfo : EIATTR_FRAME_SIZE
	.align		4
.L_1:
        /*000c*/ 	.byte	0x04, 0x11
        /*000e*/ 	.short	(.L_3 - .L_2)
	.align		4
.L_2:
        /*0010*/ 	.word	index@(_Z5dot1DPfS_S_S_)
        /*0014*/ 	.word	0x00000000


	//----- nvinfo : EIATTR_MIN_STACK_SIZE
	.align		4
.L_3:
        /*0018*/ 	.byte	0x04, 0x12
        /*001a*/ 	.short	(.L_5 - .L_4)
	.align		4
.L_4:
        /*001c*/ 	.word	index@(_Z5dot1DPfS_S_S_)
        /*0020*/ 	.word	0x00000000
.L_5:


//--------------------- .nv.compat                --------------------------
	.section	.nv.compat,"",@"SHT_CUDA_COMPAT_INFO"
	.align	4
        /*0000*/ 	.byte	0x02, 0x09, 0x00, 0x00, 0x02, 0x02, 0x01, 0x00, 0x02, 0x05, 0x05, 0x00, 0x03, 0x07, 0x01, 0x01
        /*0010*/ 	.byte	0x02, 0x03, 0x00, 0x00, 0x02, 0x06, 0x01, 0x00, 0x04, 0x0b, 0x08, 0x00, 0x09, 0x00, 0x00, 0x00
        /*0020*/ 	.byte	0x00, 0x00, 0x00, 0x00


//--------------------- .nv.info._Z5dot1DPfS_S_S_ --------------------------
	.section	.nv.info._Z5dot1DPfS_S_S_,"",@"SHT_CUDA_INFO"
	.sectionflags	@""
	.align	4


	//----- nvinfo : EIATTR_CUDA_API_VERSION
	.align		4
        /*0000*/ 	.byte	0x04, 0x37
        /*0002*/ 	.short	(.L_7 - .L_6)
.L_6:
        /*0004*/ 	.word	0x00000082


	//----- nvinfo : EIATTR_KPARAM_INFO
	.align		4
.L_7:
        /*0008*/ 	.byte	0x04, 0x17
        /*000a*/ 	.short	(.L_9 - .L_8)
.L_8:
        /*000c*/ 	.word	0x00000000
        /*0010*/ 	.short	0x0003
        /*0012*/ 	.short	0x0018
        /*0014*/ 	.byte	0x00, 0xf5, 0x21, 0x00


	//----- nvinfo : EIATTR_KPARAM_INFO
	.align		4
.L_9:
        /*0018*/ 	.byte	0x04, 0x17
        /*001a*/ 	.short	(.L_11 - .L_10)
.L_10:
        /*001c*/ 	.word	0x00000000
        /*0020*/ 	.short	0x0002
        /*0022*/ 	.short	0x0010
        /*0024*/ 	.byte	0x00, 0xf5, 0x21, 0x00


	//----- nvinfo : EIATTR_KPARAM_INFO
	.align		4
.L_11:
        /*0028*/ 	.byte	0x04, 0x17
        /*002a*/ 	.short	(.L_13 - .L_12)
.L_12:
        /*002c*/ 	.word	0x00000000
        /*0030*/ 	.short	0x0001
        /*0032*/ 	.short	0x0008
        /*0034*/ 	.byte	0x00, 0xf5, 0x21, 0x00


	//----- nvinfo : EIATTR_KPARAM_INFO
	.align		4
.L_13:
        /*0038*/ 	.byte	0x04, 0x17
        /*003a*/ 	.short	(.L_15 - .L_14)
.L_14:
        /*003c*/ 	.word	0x00000000
        /*0040*/ 	.short	0x0000
        /*0042*/ 	.short	0x0000
        /*0044*/ 	.byte	0x00, 0xf5, 0x21, 0x00


	//----- nvinfo : EIATTR_SPARSE_MMA_MASK
	.align		4
.L_15:
        /*0048*/ 	.byte	0x03, 0x50
        /*004a*/ 	.short	0x0000


	//----- nvinfo : EIATTR_MAXREG_COUNT
	.align		4
        /*004c*/ 	.byte	0x03, 0x1b
        /*004e*/ 	.short	0x00ff


	//----- nvinfo : EIATTR_NUM_BARRIERS
	.align		4
        /*0050*/ 	.byte	0x02, 0x4c
        /*0052*/ 	.byte	0x01
	.zero		1


	//----- nvinfo : EIATTR_MERCURY_ISA_VERSION
	.align		4
        /*0054*/ 	.byte	0x03, 0x5f
        /*0056*/ 	.short	0x0101


	//----- nvinfo : EIATTR_VRC_CTA_INIT_COUNT
	.align		4
        /*0058*/ 	.byte	0x02, 0x4a
	.zero		1
	.zero		1


	//----- nvinfo : EIATTR_EXIT_INSTR_OFFSETS
	.align		4
        /*005c*/ 	.byte	0x04, 0x1c
        /*005e*/ 	.short	(.L_17 - .L_16)


	//   ....[0]....
.L_16:
        /*0060*/ 	.word	0x00000260


	//   ....[1]....
        /*0064*/ 	.word	0x000002d0


	//----- nvinfo : EIATTR_CBANK_PARAM_SIZE
	.align		4
.L_17:
        /*0068*/ 	.byte	0x03, 0x19
        /*006a*/ 	.short	0x0020


	//----- nvinfo : EIATTR_PARAM_CBANK
	.align		4
        /*006c*/ 	.byte	0x04, 0x0a
        /*006e*/ 	.short	(.L_19 - .L_18)
	.align		4
.L_18:
        /*0070*/ 	.word	index@(.nv.constant0._Z5dot1DPfS_S_S_)
        /*0074*/ 	.short	0x0380
        /*0076*/ 	.short	0x0020


	//----- nvinfo : EIATTR_SW_WAR
	.align		4
.L_19:
        /*0078*/ 	.byte	0x04, 0x36
        /*007a*/ 	.short	(.L_21 - .L_20)
.L_20:
        /*007c*/ 	.word	0x00000008
.L_21:


//--------------------- .nv.callgraph             --------------------------
	.section	.nv.callgraph,"",@"SHT_CUDA_CALLGRAPH"
	.align	4
	.sectionentsize	8
	.align		4
        /*0000*/ 	.word	0x00000000
	.align		4
        /*0004*/ 	.word	0xffffffff
	.align		4
        /*0008*/ 	.word	0x00000000
	.align		4
        /*000c*/ 	.word	0xfffffffe
	.align		4
        /*0010*/ 	.word	0x00000000
	.align		4
        /*0014*/ 	.word	0xfffffffd
	.align		4
        /*0018*/ 	.word	0x00000000
	.align		4
        /*001c*/ 	.word	0xfffffffc


//--------------------- .text._Z5dot1DPfS_S_S_    --------------------------
	.section	.text._Z5dot1DPfS_S_S_,"ax",@progbits
	.align	128
        .global         _Z5dot1DPfS_S_S_
        .type           _Z5dot1DPfS_S_S_,@function
        .size           _Z5dot1DPfS_S_S_,(.L_x_3 - _Z5dot1DPfS_S_S_)
        .other          _Z5dot1DPfS_S_S_,@"STO_CUDA_ENTRY STV_DEFAULT"
_Z5dot1DPfS_S_S_:
.text._Z5dot1DPfS_S_S_:
[----:B------:R-:W-:Y:S08]  /*0000*/  LDC R1, c[0x0][0x37c] ;  /* 0x0000df00ff017b82 */ /* 0x000ff00000000800 */
[----:B------:R-:W0:Y:S01]  /*0010*/  LDC.64 R2, c[0x0][0x398] ;  /* 0x0000e600ff027b82 */ /* 0x000e220000000a00 */
[----:B------:R-:W0:Y:S01]  /*0020*/  LDCU.64 UR6, c[0x0][0x358] ;  /* 0x00006b00ff0677ac */ /* 0x000e220008000a00 */
[----:B------:R-:W1:Y:S06]  /*0030*/  S2R R11, SR_TID.X ;  /* 0x00000000000b7919 */ /* 0x000e6c0000002100 */
[----:B------:R-:W1:Y:S08]  /*0040*/  S2UR UR4, SR_CTAID.X ;  /* 0x00000000000479c3 */ /* 0x000e700000002500 */
[----:B------:R-:W1:Y:S01]  /*0050*/  LDC R8, c[0x0][0x360] ;  /* 0x0000d800ff087b82 */ /* 0x000e620000000800 */
[----:B0-----:R-:W2:Y:S07]  /*0060*/  LDG.E R3, desc[UR6][R2.64] ;  /* 0x0000000602037981 */ /* 0x001eae000c1e1900 */
[----:B------:R-:W0:Y:S08]  /*0070*/  LDC.64 R4, c[0x0][0x380] ;  /* 0x0000e000ff047b82 */ /* 0x000e300000000a00 */
[----:B------:R-:W3:Y:S01]  /*0080*/  LDC.64 R6, c[0x0][0x388] ;  /* 0x0000e200ff067b82 */ /* 0x000ee20000000a00 */
[----:B-1----:R-:W-:-:S05]  /*0090*/  IMAD R9, R8, UR4, R11 ;  /* 0x0000000408097c24 */ /* 0x002fca000f8e020b */
[----:B------:R-:W-:-:S04]  /*00a0*/  I2FP.F32.S32 R0, R9 ;  /* 0x0000000900007245 */ /* 0x000fc80000201400 */
[----:B--2---:R-:W-:-:S13]  /*00b0*/  FSETP.GT.AND P1, PT, R3, R0, PT ;  /* 0x000000000300720b */ /* 0x004fda0003f24000 */
[----:B0-----:R-:W-:-:S04]  /*00c0*/  @P1 IMAD.WIDE R4, R9, 0x4, R4 ;  /* 0x0000000409041825 */ /* 0x001fc800078e0204 */
[----:B---3--:R-:W-:Y:S02]  /*00d0*/  @P1 IMAD.WIDE R6, R9, 0x4, R6 ;  /* 0x0000000409061825 */ /* 0x008fe400078e0206 */
[----:B------:R-:W2:Y:S04]  /*00e0*/  @P1 LDG.E R4, desc[UR6][R4.64] ;  /* 0x0000000604041981 */ /* 0x000ea8000c1e1900 */
[----:B------:R-:W2:Y:S01]  /*00f0*/  @P1 LDG.E R7, desc[UR6][R6.64] ;  /* 0x0000000606071981 */ /* 0x000ea2000c1e1900 */
[----:B------:R-:W0:Y:S01]  /*0100*/  S2UR UR5, SR_CgaCtaId ;  /* 0x00000000000579c3 */ /* 0x000e220000008800 */
[----:B------:R-:W-:Y:S01]  /*0110*/  UMOV UR4, 0x400 ;  /* 0x0000040000047882 */ /* 0x000fe20000000000 */
[----:B------:R-:W-:Y:S01]  /*0120*/  ISETP.GE.U32.AND P0, PT, R8, 0x2, PT ;  /* 0x000000020800780c */ /* 0x000fe20003f06070 */
[----:B------:R-:W-:Y:S01]  /*0130*/  IMAD.MOV.U32 R0, RZ, RZ, RZ ;  /* 0x000000ffff007224 */ /* 0x000fe200078e00ff */
[----:B0-----:R-:W-:-:S06]  /*0140*/  ULEA UR4, UR5, UR4, 0x18 ;  /* 0x0000000405047291 */ /* 0x001fcc000f8ec0ff */
[C---:B------:R-:W-:Y:S01]  /*0150*/  LEA R3, R11.reuse, UR4, 0x2 ;  /* 0x000000040b037c11 */ /* 0x040fe2000f8e10ff */
[----:B--2---:R-:W-:Y:S01]  /*0160*/  @P1 FMUL R0, R4, R7 ;  /* 0x0000000704001220 */ /* 0x004fe20000400000 */
[----:B------:R-:W-:-:S04]  /*0170*/  ISETP.NE.AND P1, PT, R11, RZ, PT ;  /* 0x000000ff0b00720c */ /* 0x000fc80003f25270 */
[----:B------:R0:W-:Y:S01]  /*0180*/  STS [R3], R0 ;  /* 0x0000000003007388 */ /* 0x0001e20000000800 */
[----:B------:R-:W-:Y:S06]  /*0190*/  BAR.SYNC.DEFER_BLOCKING 0x0 ;  /* 0x0000000000007b1d */ /* 0x000fec0000010000 */
[----:B------:R-:W-:Y:S05]  /*01a0*/  @!P0 BRA `(.L_x_0) ;  /* 0x00000000002c8947 */ /* 0x000fea0003800000 */
.L_x_1:
[----:B------:R-:W-:-:S04]  /*01b0*/  SHF.R.U32.HI R4, RZ, 0x1, R8 ;  /* 0x00000001ff047819 */ /* 0x000fc80000011608 */
[----:B------:R-:W-:-:S13]  /*01c0*/  ISETP.GE.U32.AND P0, PT, R11, R4, PT ;  /* 0x000000040b00720c */ /* 0x000fda0003f06070 */
[----:B0-----:R-:W-:Y:S01]  /*01d0*/  @!P0 IMAD R0, R4, 0x4, R3 ;  /* 0x0000000404008824 */ /* 0x001fe200078e0203 */
[----:B------:R-:W-:Y:S05]  /*01e0*/  @!P0 LDS R5, [R3] ;  /* 0x0000000003058984 */ /* 0x000fea0000000800 */
[----:B------:R-:W0:Y:S02]  /*01f0*/  @!P0 LDS R0, [R0] ;  /* 0x0000000000008984 */ /* 0x000e240000000800 */
[----:B0-----:R-:W-:-:S05]  /*0200*/  @!P0 FADD R2, R0, R5 ;  /* 0x0000000500028221 */ /* 0x001fca0000000000 */
[----:B------:R1:W-:Y:S01]  /*0210*/  @!P0 STS [R3], R2 ;  /* 0x0000000203008388 */ /* 0x0003e20000000800 */
[----:B------:R-:W-:Y:S01]  /*0220*/  BAR.SYNC.DEFER_BLOCKING 0x0 ;  /* 0x0000000000007b1d */ /* 0x000fe20000010000 */
[----:B------:R-:W-:Y:S01]  /*0230*/  ISETP.GT.U32.AND P0, PT, R8, 0x3, PT ;  /* 0x000000030800780c */ /* 0x000fe20003f04070 */
[----:B------:R-:W-:-:S12]  /*0240*/  IMAD.MOV.U32 R8, RZ, RZ, R4 ;  /* 0x000000ffff087224 */ /* 0x000fd800078e0004 */
[----:B-1----:R-:W-:Y:S05]  /*0250*/  @P0 BRA `(.L_x_1) ;  /* 0xfffffffc00d40947 */ /* 0x002fea000383ffff */
.L_x_0:
[----:B------:R-:W-:Y:S05]  /*0260*/  @P1 EXIT ;  /* 0x000000000000194d */ /* 0x000fea0003800000 */
[----:B------:R-:W1:Y:S01]  /*0270*/  S2UR UR5, SR_CgaCtaId ;  /* 0x00000000000579c3 */ /* 0x000e620000008800 */
[----:B------:R-:W-:-:S07]  /*0280*/  UMOV UR4, 0x400 ;  /* 0x0000040000047882 */ /* 0x000fce0000000000 */
[----:B0-----:R-:W0:Y:S01]  /*0290*/  LDC.64 R2, c[0x0][0x390] ;  /* 0x0000e400ff027b82 */ /* 0x001e220000000a00 */
[----:B-1----:R-:W-:-:S09]  /*02a0*/  ULEA UR4, UR5, UR4, 0x18 ;  /* 0x0000000405047291 */ /* 0x002fd2000f8ec0ff */
[----:B------:R-:W0:Y:S04]  /*02b0*/  LDS R5, [UR4] ;  /* 0x00000004ff057984 */ /* 0x000e280008000800 */
[----:B0-----:R-:W-:Y:S01]  /*02c0*/  REDG.E.ADD.F32.FTZ.RN.STRONG.GPU desc[UR6][R2.64], R5 ;  /* 0x00000005020079a6 */ /* 0x001fe2000c12f306 */
[----:B------:R-:W-:Y:S05]  /*02d0*/  EXIT ;  /* 0x000000000000794d */ /* 0x000fea0003800000 */
.L_x_2:
[----:B------:R-:W-:-:S00]  /*02e0*/  BRA `(.L_x_2) ;  /* 0xfffffffc00fc7947 */ /* 0x000fc0000383ffff */
[----:B------:R-:W-:-:S00]  /*02f0*/  NOP ;  /* 0x0000000000007918 */ /* 0x000fc00000000000 */
        /* <DEDUP_REMOVED lines=8> */
.L_x_3:


//--------------------- .nv.shared._Z5dot1DPfS_S_S_ --------------------------
	.section	.nv.shared._Z5dot1DPfS_S_S_,"aw",@nobits
	.sectionflags	@""
	.align	16
	.zero		1024


//--------------------- .nv.shared.reserved.0     --------------------------
	.section	.nv.shared.reserved.0,"aw",@nobits
	.weak		__nv_reservedSMEM_offset_0_alias
	.size		__nv_reservedSMEM_offset_0_alias, 0, 64
	.other		__nv_reservedSMEM_offset_0_alias,@"STO_CUDA_RESERVED_SHARED STV_DEFAULT"
__nv_reservedSMEM_offset_0_alias:
	.zero		0
	.zero		64


//--------------------- .nv.constant0._Z5dot1DPfS_S_S_ --------------------------
	.section	.nv.constant0._Z5dot1DPfS_S_S_,"a",@progbits
	.sectionflags	@""
	.align	4
.nv.constant0._Z5dot1DPfS_S_S_:
	.zero		928


//--------------------- SYMBOLS --------------------------

	.type		.nv.reservedSmem.offset0,@object
	.size		.nv.reservedSmem.offset0,0x4
	.type		.nv.reservedSmem.cap,@object
	.size		.nv.reservedSmem.cap,0x4
